//
// Generated by NVIDIA NVVM Compiler
//
// Compiler Build ID: CL-36424714
// Cuda compilation tools, release 13.0, V13.0.88
// Based on NVVM 20.0.0
//

.version 9.0
.target sm_100
.address_size 64

	// .globl	_Z29tensor_product_forward_kernelPfS_S_PjS_Pmmmmmmm
.extern .shared .align 16 .b8 shared_mem[];

.visible .entry _Z29tensor_product_forward_kernelPfS_S_PjS_Pmmmmmmm(
	.param .u64 .ptr .align 1 _Z29tensor_product_forward_kernelPfS_S_PjS_Pmmmmmmm_param_0,
	.param .u64 .ptr .align 1 _Z29tensor_product_forward_kernelPfS_S_PjS_Pmmmmmmm_param_1,
	.param .u64 .ptr .align 1 _Z29tensor_product_forward_kernelPfS_S_PjS_Pmmmmmmm_param_2,
	.param .u64 .ptr .align 1 _Z29tensor_product_forward_kernelPfS_S_PjS_Pmmmmmmm_param_3,
	.param .u64 .ptr .align 1 _Z29tensor_product_forward_kernelPfS_S_PjS_Pmmmmmmm_param_4,
	.param .u64 .ptr .align 1 _Z29tensor_product_forward_kernelPfS_S_PjS_Pmmmmmmm_param_5,
	.param .u64 _Z29tensor_product_forward_kernelPfS_S_PjS_Pmmmmmmm_param_6,
	.param .u64 _Z29tensor_product_forward_kernelPfS_S_PjS_Pmmmmmmm_param_7,
	.param .u64 _Z29tensor_product_forward_kernelPfS_S_PjS_Pmmmmmmm_param_8,
	.param .u64 _Z29tensor_product_forward_kernelPfS_S_PjS_Pmmmmmmm_param_9,
	.param .u64 _Z29tensor_product_forward_kernelPfS_S_PjS_Pmmmmmmm_param_10,
	.param .u64 _Z29tensor_product_forward_kernelPfS_S_PjS_Pmmmmmmm_param_11
)
{
	.reg .pred 	%p<11>;
	.reg .b32 	%r<73>;
	.reg .b32 	%f<20>;
	.reg .b64 	%rd<64>;

	ld.param.u64 	%rd20, [_Z29tensor_product_forward_kernelPfS_S_PjS_Pmmmmmmm_param_0];
	ld.param.u64 	%rd21, [_Z29tensor_product_forward_kernelPfS_S_PjS_Pmmmmmmm_param_1];
	ld.param.u64 	%rd23, [_Z29tensor_product_forward_kernelPfS_S_PjS_Pmmmmmmm_param_3];
	ld.param.u64 	%rd24, [_Z29tensor_product_forward_kernelPfS_S_PjS_Pmmmmmmm_param_4];
	ld.param.u64 	%rd26, [_Z29tensor_product_forward_kernelPfS_S_PjS_Pmmmmmmm_param_6];
	ld.param.u64 	%rd27, [_Z29tensor_product_forward_kernelPfS_S_PjS_Pmmmmmmm_param_7];
	ld.param.u64 	%rd28, [_Z29tensor_product_forward_kernelPfS_S_PjS_Pmmmmmmm_param_8];
	ld.param.u64 	%rd29, [_Z29tensor_product_forward_kernelPfS_S_PjS_Pmmmmmmm_param_9];
	ld.param.u64 	%rd30, [_Z29tensor_product_forward_kernelPfS_S_PjS_Pmmmmmmm_param_10];
	mov.u32 	%r16, %ctaid.x;
	cvt.u64.u32 	%rd1, %r16;
	mov.u32 	%r72, %tid.x;
	cvt.u64.u32 	%rd63, %r72;
	setp.le.u64 	%p1, %rd27, %rd63;
	@%p1 bra 	$L__BB0_3;
	mov.u32 	%r2, %ntid.x;
	mul.lo.s64 	%rd3, %rd27, %rd1;
	cvta.to.global.u64 	%rd4, %rd20;
	mov.u32 	%r18, shared_mem;
	mov.u64 	%rd60, %rd63;
	mov.u32 	%r69, %r72;
$L__BB0_2:
	add.s64 	%rd32, %rd60, %rd3;
	shl.b64 	%rd33, %rd32, 2;
	add.s64 	%rd34, %rd4, %rd33;
	ld.global.nc.f32 	%f1, [%rd34];
	shl.b32 	%r17, %r69, 2;
	add.s32 	%r19, %r18, %r17;
	st.shared.f32 	[%r19], %f1;
	add.s32 	%r69, %r69, %r2;
	cvt.s64.s32 	%rd60, %r69;
	setp.gt.u64 	%p2, %rd27, %rd60;
	@%p2 bra 	$L__BB0_2;
$L__BB0_3:
	cvt.u32.u64 	%r20, %rd27;
	shl.b32 	%r21, %r20, 2;
	mov.u32 	%r22, shared_mem;
	add.s32 	%r3, %r22, %r21;
	setp.le.u64 	%p3, %rd28, %rd63;
	@%p3 bra 	$L__BB0_6;
	mov.u32 	%r4, %ntid.x;
	mul.lo.s64 	%rd5, %rd28, %rd1;
	cvta.to.global.u64 	%rd6, %rd21;
	mov.u64 	%rd61, %rd63;
	mov.u32 	%r70, %r72;
$L__BB0_5:
	add.s64 	%rd35, %rd61, %rd5;
	shl.b64 	%rd36, %rd35, 2;
	add.s64 	%rd37, %rd6, %rd36;
	ld.global.nc.f32 	%f2, [%rd37];
	shl.b32 	%r23, %r70, 2;
	add.s32 	%r24, %r3, %r23;
	st.shared.f32 	[%r24], %f2;
	add.s32 	%r70, %r70, %r4;
	cvt.s64.s32 	%rd61, %r70;
	setp.gt.u64 	%p4, %rd28, %rd61;
	@%p4 bra 	$L__BB0_5;
$L__BB0_6:
	cvt.u32.u64 	%r26, %rd28;
	add.s32 	%r27, %r26, %r20;
	shl.b32 	%r28, %r27, 2;
	add.s32 	%r7, %r22, %r28;
	setp.le.u64 	%p5, %rd29, %rd63;
	@%p5 bra 	$L__BB0_9;
	mov.u32 	%r8, %ntid.x;
	cvta.to.global.u64 	%rd9, %rd24;
	mov.u64 	%rd62, %rd63;
	mov.u32 	%r71, %r72;
$L__BB0_8:
	shl.b64 	%rd38, %rd62, 2;
	add.s64 	%rd39, %rd9, %rd38;
	ld.global.nc.f32 	%f3, [%rd39];
	shl.b32 	%r30, %r71, 2;
	add.s32 	%r31, %r7, %r30;
	st.shared.f32 	[%r31], %f3;
	add.s32 	%r71, %r71, %r8;
	cvt.s64.s32 	%rd62, %r71;
	setp.gt.u64 	%p6, %rd29, %rd62;
	@%p6 bra 	$L__BB0_8;
$L__BB0_9:
	ld.param.u64 	%rd59, [_Z29tensor_product_forward_kernelPfS_S_PjS_Pmmmmmmm_param_11];
	bar.sync 	0;
	setp.le.u64 	%p7, %rd59, %rd1;
	setp.le.u64 	%p8, %rd26, %rd63;
	or.pred  	%p9, %p7, %p8;
	@%p9 bra 	$L__BB0_12;
	ld.param.u64 	%rd58, [_Z29tensor_product_forward_kernelPfS_S_PjS_Pmmmmmmm_param_5];
	ld.param.u64 	%rd57, [_Z29tensor_product_forward_kernelPfS_S_PjS_Pmmmmmmm_param_2];
	mov.u32 	%r13, %ntid.x;
	mul.lo.s64 	%rd14, %rd30, %rd1;
	cvta.to.global.u64 	%rd15, %rd58;
	cvta.to.global.u64 	%rd16, %rd23;
	cvta.to.global.u64 	%rd17, %rd57;
$L__BB0_11:
	shl.b64 	%rd40, %rd63, 3;
	add.s64 	%rd41, %rd15, %rd40;
	ld.global.nc.u64 	%rd42, [%rd41];
	cvt.u32.u64 	%r32, %rd42;
	shr.u64 	%rd43, %rd42, 32;
	and.b64  	%rd44, %rd42, 1023;
	shr.u64 	%rd45, %rd42, 38;
	shr.u64 	%rd46, %rd42, 48;
	shr.u64 	%rd47, %rd42, 54;
	shl.b32 	%r33, %r32, 2;
	and.b32  	%r34, %r33, 4092;
	add.s32 	%r36, %r22, %r34;
	ld.shared.f32 	%f4, [%r36];
	shr.u32 	%r37, %r32, 8;
	and.b32  	%r38, %r37, 4092;
	add.s32 	%r39, %r3, %r38;
	ld.shared.f32 	%f5, [%r39];
	mul.f32 	%f6, %f4, %f5;
	shr.u32 	%r40, %r32, 18;
	and.b32  	%r41, %r40, 4092;
	add.s32 	%r42, %r7, %r41;
	ld.shared.f32 	%f7, [%r42];
	cvt.u32.u64 	%r43, %rd43;
	mov.b64 	%rd48, 31;
	cvt.u32.u64 	%r44, %rd48;
	and.b32  	%r45, %r43, %r44;
	cvt.u32.u64 	%r46, %rd44;
	xor.b32  	%r47, %r45, %r46;
	shl.b32 	%r48, %r47, 2;
	add.s32 	%r49, %r22, %r48;
	ld.shared.f32 	%f8, [%r49];
	shr.u64 	%rd49, %rd42, 35;
	cvt.u32.u64 	%r50, %rd49;
	and.b32  	%r51, %r50, 4;
	add.s32 	%r52, %r39, %r51;
	ld.shared.f32 	%f9, [%r52];
	mul.f32 	%f10, %f8, %f9;
	cvt.u32.u64 	%r53, %rd45;
	shl.b32 	%r54, %r53, 2;
	and.b32  	%r55, %r54, 4092;
	add.s32 	%r56, %r7, %r55;
	ld.shared.f32 	%f11, [%r56];
	mul.f32 	%f12, %f10, %f11;
	fma.rn.f32 	%f13, %f6, %f7, %f12;
	cvt.u32.u64 	%r57, %rd46;
	and.b32  	%r58, %r57, %r44;
	xor.b32  	%r59, %r58, %r46;
	shl.b32 	%r60, %r59, 2;
	add.s32 	%r61, %r22, %r60;
	ld.shared.f32 	%f14, [%r61];
	shr.u64 	%rd50, %rd42, 51;
	cvt.u32.u64 	%r62, %rd50;
	and.b32  	%r63, %r62, 4;
	add.s32 	%r64, %r52, %r63;
	ld.shared.f32 	%f15, [%r64];
	mul.f32 	%f16, %f14, %f15;
	cvt.u32.u64 	%r65, %rd47;
	shl.b32 	%r66, %r65, 2;
	add.s32 	%r67, %r7, %r66;
	ld.shared.f32 	%f17, [%r67];
	fma.rn.f32 	%f18, %f16, %f17, %f13;
	shl.b64 	%rd51, %rd63, 2;
	add.s64 	%rd52, %rd16, %rd51;
	ld.global.nc.u32 	%r68, [%rd52];
	cvt.u64.u32 	%rd53, %r68;
	add.s64 	%rd54, %rd14, %rd53;
	shl.b64 	%rd55, %rd54, 2;
	add.s64 	%rd56, %rd17, %rd55;
	atom.global.add.f32 	%f19, [%rd56], %f18;
	add.s32 	%r72, %r72, %r13;
	cvt.s64.s32 	%rd63, %r72;
	setp.gt.u64 	%p10, %rd26, %rd63;
	@%p10 bra 	$L__BB0_11;
$L__BB0_12:
	ret;

}


// ===== COMPILED SASS (sm_100) =====

	.target	sm_100

	.elftype	@"ET_EXEC"


//--------------------- .note.nv.tkinfo           --------------------------
	.section	.note.nv.tkinfo,"",@"SHT_NOTE"
	.sectionflags	@"SHF_NOTE_NV_TKINFO"
	.tkinfo
        /*0018*/ 	.word	0x00000002
        /*0030*/ 	.string	""
        /*0030*/ 	.string	"ptxas"
        /*0030*/ 	.string	"Cuda compilation tools, release 13.0, V13.0.88"
        /*0030*/ 	.string	"Build cuda_13.0.r13.0/compiler.36424714_0"
        /*0030*/ 	.string	"-arch sm_100 -m 64 "



//--------------------- .note.nv.cuinfo           --------------------------
	.section	.note.nv.cuinfo,"",@"SHT_NOTE"
	.sectionflags	@"SHF_NOTE_NV_CUINFO"
        /*0018*/ 	.short	0x0002
        /*001a*/ 	.short	0x0064
        /*001c*/ 	.short	0x0082
	.zero		2


//--------------------- .nv.info                  --------------------------
	.section	.nv.info,"",@"SHT_CUDA_INFO"
	.align	4


	//----- nvinfo : EIATTR_REGCOUNT
	.align		4
        /*0000*/ 	.byte	0x04, 0x2f
        /*0002*/ 	.short	(.L_1 - .L_0)
	.align		4
.L_0:
        /*0004*/ 	.word	index@(_Z29tensor_product_forward_kernelPfS_S_PjS_Pmmmmmmm)
        /*0008*/ 	.word	0x00000013


	//----- nvinfo : EIATTR_FRAME_SIZE
	.align		4
.L_1:
        /*000c*/ 	.byte	0x04, 0x11
        /*000e*/ 	.short	(.L_3 - .L_2)
	.align		4
.L_2:
        /*0010*/ 	.word	index@(_Z29tensor_product_forward_kernelPfS_S_PjS_Pmmmmmmm)
        /*0014*/ 	.word	0x00000000


	//----- nvinfo : EIATTR_MIN_STACK_SIZE
	.align		4
.L_3:
        /*0018*/ 	.byte	0x04, 0x12
        /*001a*/ 	.short	(.L_5 - .L_4)
	.align		4
.L_4:
        /*001c*/ 	.word	index@(_Z29tensor_product_forward_kernelPfS_S_PjS_Pmmmmmmm)
        /*0020*/ 	.word	0x00000000
.L_5:


//--------------------- .nv.compat                --------------------------
	.section	.nv.compat,"",@"SHT_CUDA_COMPAT_INFO"
	.align	4
        /*0000*/ 	.byte	0x02, 0x09, 0x00, 0x00, 0x02, 0x02, 0x01, 0x00, 0x02, 0x05, 0x05, 0x00, 0x03, 0x07, 0x01, 0x01
        /*0010*/ 	.byte	0x02, 0x03, 0x00, 0x00, 0x02, 0x06, 0x01, 0x00, 0x04, 0x0b, 0x08, 0x00, 0x09, 0x00, 0x00, 0x00
        /*0020*/ 	.byte	0x00, 0x00, 0x00, 0x00


//--------------------- .nv.info._Z29tensor_product_forward_kernelPfS_S_PjS_Pmmmmmmm --------------------------
	.section	.nv.info._Z29tensor_product_forward_kernelPfS_S_PjS_Pmmmmmmm,"",@"SHT_CUDA_INFO"
	.sectionflags	@""
	.align	4


	//----- nvinfo : EIATTR_CUDA_API_VERSION
	.align		4
        /*0000*/ 	.byte	0x04, 0x37
        /*0002*/ 	.short	(.L_7 - .L_6)
.L_6:
        /*0004*/ 	.word	0x00000082


	//----- nvinfo : EIATTR_KPARAM_INFO
	.align		4
.L_7:
        /*0008*/ 	.byte	0x04, 0x17
        /*000a*/ 	.short	(.L_9 - .L_8)
.L_8:
        /*000c*/ 	.word	0x00000000
        /*0010*/ 	.short	0x000b
        /*0012*/ 	.short	0x0058
        /*0014*/ 	.byte	0x00, 0xf0, 0x21, 0x00


	//----- nvinfo : EIATTR_KPARAM_INFO
	.align		4
.L_9:
        /*0018*/ 	.byte	0x04, 0x17
        /*001a*/ 	.short	(.L_11 - .L_10)
.L_10:
        /*001c*/ 	.word	0x00000000
        /*0020*/ 	.short	0x000a
        /*0022*/ 	.short	0x0050
        /*0024*/ 	.byte	0x00, 0xf0, 0x21, 0x00


	//----- nvinfo : EIATTR_KPARAM_INFO
	.align		4
.L_11:
        /*0028*/ 	.byte	0x04, 0x17
        /*002a*/ 	.short	(.L_13 - .L_12)
.L_12:
        /*002c*/ 	.word	0x00000000
        /*0030*/ 	.short	0x0009
        /*0032*/ 	.short	0x0048
        /*0034*/ 	.byte	0x00, 0xf0, 0x21, 0x00


	//----- nvinfo : EIATTR_KPARAM_INFO
	.align		4
.L_13:
        /*0038*/ 	.byte	0x04, 0x17
        /*003a*/ 	.short	(.L_15 - .L_14)
.L_14:
        /*003c*/ 	.word	0x00000000
        /*0040*/ 	.short	0x0008
        /*0042*/ 	.short	0x0040
        /*0044*/ 	.byte	0x00, 0xf0, 0x21, 0x00


	//----- nvinfo : EIATTR_KPARAM_INFO
	.align		4
.L_15:
        /*0048*/ 	.byte	0x04, 0x17
        /*004a*/ 	.short	(.L_17 - .L_16)
.L_16:
        /*004c*/ 	.word	0x00000000
        /*0050*/ 	.short	0x0007
        /*0052*/ 	.short	0x0038
        /*0054*/ 	.byte	0x00, 0xf0, 0x21, 0x00


	//----- nvinfo : EIATTR_KPARAM_INFO
	.align		4
.L_17:
        /*0058*/ 	.byte	0x04, 0x17
        /*005a*/ 	.short	(.L_19 - .L_18)
.L_18:
        /*005c*/ 	.word	0x00000000
        /*0060*/ 	.short	0x0006
        /*0062*/ 	.short	0x0030
        /*0064*/ 	.byte	0x00, 0xf0, 0x21, 0x00


	//----- nvinfo : EIATTR_KPARAM_INFO
	.align		4
.L_19:
        /*0068*/ 	.byte	0x04, 0x17
        /*006a*/ 	.short	(.L_21 - .L_20)
.L_20:
        /*006c*/ 	.word	0x00000000
        /*0070*/ 	.short	0x0005
        /*0072*/ 	.short	0x0028
        /*0074*/ 	.byte	0x00, 0xf5, 0x21, 0x00


	//----- nvinfo : EIATTR_KPARAM_INFO
	.align		4
.L_21:
        /*0078*/ 	.byte	0x04, 0x17
        /*007a*/ 	.short	(.L_23 - .L_22)
.L_22:
        /*007c*/ 	.word	0x00000000
        /*0080*/ 	.short	0x0004
        /*0082*/ 	.short	0x0020
        /*0084*/ 	.byte	0x00, 0xf5, 0x21, 0x00


	//----- nvinfo : EIATTR_KPARAM_INFO
	.align		4
.L_23:
        /*0088*/ 	.byte	0x04, 0x17
        /*008a*/ 	.short	(.L_25 - .L_24)
.L_24:
        /*008c*/ 	.word	0x00000000
        /*0090*/ 	.short	0x0003
        /*0092*/ 	.short	0x0018
        /*0094*/ 	.byte	0x00, 0xf5, 0x21, 0x00


	//----- nvinfo : EIATTR_KPARAM_INFO
	.align		4
.L_25:
        /*0098*/ 	.byte	0x04, 0x17
        /*009a*/ 	.short	(.L_27 - .L_26)
.L_26:
        /*009c*/ 	.word	0x00000000
        /*00a0*/ 	.short	0x0002
        /*00a2*/ 	.short	0x0010
        /*00a4*/ 	.byte	0x00, 0xf5, 0x21, 0x00


	//----- nvinfo : EIATTR_KPARAM_INFO
	.align		4
.L_27:
        /*00a8*/ 	.byte	0x04, 0x17
        /*00aa*/ 	.short	(.L_29 - .L_28)
.L_28:
        /*00ac*/ 	.word	0x00000000
        /*00b0*/ 	.short	0x0001
        /*00b2*/ 	.short	0x0008
        /*00b4*/ 	.byte	0x00, 0xf5, 0x21, 0x00


	//----- nvinfo : EIATTR_KPARAM_INFO
	.align		4
.L_29:
        /*00b8*/ 	.byte	0x04, 0x17
        /*00ba*/ 	.short	(.L_31 - .L_30)
.L_30:
        /*00bc*/ 	.word	0x00000000
        /*00c0*/ 	.short	0x0000
        /*00c2*/ 	.short	0x0000
        /*00c4*/ 	.byte	0x00, 0xf5, 0x21, 0x00


	//----- nvinfo : EIATTR_SPARSE_MMA_MASK
	.align		4
.L_31:
        /*00c8*/ 	.byte	0x03, 0x50
        /*00ca*/ 	.short	0x0000


	//----- nvinfo : EIATTR_MAXREG_COUNT
	.align		4
        /*00cc*/ 	.byte	0x03, 0x1b
        /*00ce*/ 	.short	0x00ff


	//----- nvinfo : EIATTR_NUM_BARRIERS
	.align		4
        /*00d0*/ 	.byte	0x02, 0x4c
        /*00d2*/ 	.byte	0x01
	.zero		1


	//----- nvinfo : EIATTR_MERCURY_ISA_VERSION
	.align		4
        /*00d4*/ 	.byte	0x03, 0x5f
        /*00d6*/ 	.short	0x0101


	//----- nvinfo : EIATTR_VRC_CTA_INIT_COUNT
	.align		4
        /*00d8*/ 	.byte	0x02, 0x4a
	.zero		1
	.zero		1


	//----- nvinfo : EIATTR_EXIT_INSTR_OFFSETS
	.align		4
        /*00dc*/ 	.byte	0x04, 0x1c
        /*00de*/ 	.short	(.L_33 - .L_32)


	//   ....[0]....
.L_32:
        /*00e0*/ 	.word	0x00000610


	//   ....[1]....
        /*00e4*/ 	.word	0x00000a10


	//----- nvinfo : EIATTR_CRS_STACK_SIZE
	.align		4
.L_33:
        /*00e8*/ 	.byte	0x04, 0x1e
        /*00ea*/ 	.short	(.L_35 - .L_34)
.L_34:
        /*00ec*/ 	.word	0x00000000


	//----- nvinfo : EIATTR_CBANK_PARAM_SIZE
	.align		4
.L_35:
        /*00f0*/ 	.byte	0x03, 0x19
        /*00f2*/ 	.short	0x0060


	//----- nvinfo : EIATTR_PARAM_CBANK
	.align		4
        /*00f4*/ 	.byte	0x04, 0x0a
        /*00f6*/ 	.short	(.L_37 - .L_36)
	.align		4
.L_36:
        /*00f8*/ 	.word	index@(.nv.constant0._Z29tensor_product_forward_kernelPfS_S_PjS_Pmmmmmmm)
        /*00fc*/ 	.short	0x0380
        /*00fe*/ 	.short	0x0060


	//----- nvinfo : EIATTR_SW_WAR
	.align		4
.L_37:
        /*0100*/ 	.byte	0x04, 0x36
        /*0102*/ 	.short	(.L_39 - .L_38)
.L_38:
        /*0104*/ 	.word	0x00000008
.L_39:


//--------------------- .nv.callgraph             --------------------------
	.section	.nv.callgraph,"",@"SHT_CUDA_CALLGRAPH"
	.align	4
	.sectionentsize	8
	.align		4
        /*0000*/ 	.word	0x00000000
	.align		4
        /*0004*/ 	.word	0xffffffff
	.align		4
        /*0008*/ 	.word	0x00000000
	.align		4
        /*000c*/ 	.word	0xfffffffe
	.align		4
        /*0010*/ 	.word	0x00000000
	.align		4
        /*0014*/ 	.word	0xfffffffd
	.align		4
        /*0018*/ 	.word	0x00000000
	.align		4
        /*001c*/ 	.word	0xfffffffc


//--------------------- .text._Z29tensor_product_forward_kernelPfS_S_PjS_Pmmmmmmm --------------------------
	.section	.text._Z29tensor_product_forward_kernelPfS_S_PjS_Pmmmmmmm,"ax",@progbits
	.align	128
        .global         _Z29tensor_product_forward_kernelPfS_S_PjS_Pmmmmmmm
        .type           _Z29tensor_product_forward_kernelPfS_S_PjS_Pmmmmmmm,@function
        .size           _Z29tensor_product_forward_kernelPfS_S_PjS_Pmmmmmmm,(.L_x_12 - _Z29tensor_product_forward_kernelPfS_S_PjS_Pmmmmmmm)
        .other          _Z29tensor_product_forward_kernelPfS_S_PjS_Pmmmmmmm,@"STO_CUDA_ENTRY STV_DEFAULT"
_Z29tensor_product_forward_kernelPfS_S_PjS_Pmmmmmmm:
.text._Z29tensor_product_forward_kernelPfS_S_PjS_Pmmmmmmm:
[----:B------:R-:W-:Y:S01]  /*0000*/  LDC R1, c[0x0][0x37c] ;  /* 0x0000df00ff017b82 */ /* 0x000fe20000000800 */
[----:B------:R-:W0:Y:S01]  /*0010*/  S2R R0, SR_TID.X ;  /* 0x0000000000007919 */ /* 0x000e220000002100 */
[----:B------:R-:W0:Y:S06]  /*0020*/  LDCU.64 UR4, c[0x0][0x3b8] ;  /* 0x00007700ff0477ac */ /* 0x000e2c0008000a00 */
[----:B------:R-:W1:Y:S01]  /*0030*/  LDC.64 R10, c[0x0][0x3d8] ;  /* 0x0000f600ff0a7b82 */ /* 0x000e620000000a00 */
[----:B------:R-:W-:Y:S01]  /*0040*/  BSSY.RECONVERGENT B0, `(.L_x_0) ;  /* 0x0000023000007945 */ /* 0x000fe20003800200 */
[----:B------:R-:W-:Y:S01]  /*0050*/  IMAD.MOV.U32 R2, RZ, RZ, RZ ;  /* 0x000000ffff027224 */ /* 0x000fe200078e00ff */
[----:B------:R-:W2:Y:S01]  /*0060*/  LDCU.64 UR6, c[0x0][0x3c0] ;  /* 0x00007800ff0677ac */ /* 0x000ea20008000a00 */
[----:B------:R-:W3:Y:S04]  /*0070*/  LDCU.64 UR14, c[0x0][0x3c8] ;  /* 0x00007900ff0e77ac */ /* 0x000ee80008000a00 */
[----:B------:R-:W4:Y:S01]  /*0080*/  S2UR UR9, SR_CTAID.X ;  /* 0x00000000000979c3 */ /* 0x000f220000002500 */
[----:B------:R-:W1:Y:S01]  /*0090*/  LDCU.64 UR16, c[0x0][0x3b0] ;  /* 0x00007600ff1077ac */ /* 0x000e620008000a00 */
[----:B------:R-:W1:Y:S01]  /*00a0*/  LDCU.64 UR10, c[0x0][0x358] ;  /* 0x00006b00ff0a77ac */ /* 0x000e620008000a00 */
[----:B------:R-:W1:Y:S01]  /*00b0*/  LDCU.64 UR12, c[0x0][0x380] ;  /* 0x00007000ff0c77ac */ /* 0x000e620008000a00 */
[----:B0-----:R-:W-:-:S04]  /*00c0*/  ISETP.GE.U32.AND P0, PT, R0, UR4, PT ;  /* 0x0000000400007c0c */ /* 0x001fc8000bf06070 */
[----:B------:R-:W-:-:S13]  /*00d0*/  ISETP.GE.U32.AND.EX P0, PT, RZ, UR5, PT, P0 ;  /* 0x00000005ff007c0c */ /* 0x000fda000bf06100 */
[----:B--234-:R-:W-:Y:S05]  /*00e0*/  @P0 BRA `(.L_x_1) ;  /* 0x0000000000600947 */ /* 0x01cfea0003800000 */
[----:B------:R-:W0:Y:S01]  /*00f0*/  S2R R4, SR_CgaCtaId ;  /* 0x0000000000047919 */ /* 0x000e220000008800 */
[----:B------:R-:W2:Y:S01]  /*0100*/  LDC R9, c[0x0][0x360] ;  /* 0x0000d800ff097b82 */ /* 0x000ea20000000800 */
[----:B------:R-:W-:Y:S01]  /*0110*/  MOV R3, 0x400 ;  /* 0x0000040000037802 */ /* 0x000fe20000000f00 */
[----:B------:R-:W-:Y:S02]  /*0120*/  IMAD.MOV.U32 R12, RZ, RZ, R0 ;  /* 0x000000ffff0c7224 */ /* 0x000fe400078e0000 */
[----:B------:R-:W-:Y:S02]  /*0130*/  IMAD.MOV.U32 R13, RZ, RZ, R2 ;  /* 0x000000ffff0d7224 */ /* 0x000fe400078e0002 */
[----:B------:R-:W-:Y:S01]  /*0140*/  IMAD.MOV.U32 R8, RZ, RZ, R0 ;  /* 0x000000ffff087224 */ /* 0x000fe200078e0000 */
[----:B0-----:R-:W-:-:S07]  /*0150*/  LEA R3, R4, R3, 0x18 ;  /* 0x0000000304037211 */ /* 0x001fce00078ec0ff */
.L_x_2:
[----:B------:R-:W-:Y:S02]  /*0160*/  IMAD.U32 R7, RZ, RZ, UR4 ;  /* 0x00000004ff077e24 */ /* 0x000fe4000f8e00ff */
[----:B------:R-:W-:Y:S02]  /*0170*/  IMAD.MOV.U32 R4, RZ, RZ, R12 ;  /* 0x000000ffff047224 */ /* 0x000fe400078e000c */
[----:B0-----:R-:W-:Y:S02]  /*0180*/  IMAD.MOV.U32 R5, RZ, RZ, R13 ;  /* 0x000000ffff057224 */ /* 0x001fe400078e000d */
[----:B------:R-:W-:Y:S02]  /*0190*/  IMAD.U32 R13, RZ, RZ, UR5 ;  /* 0x00000005ff0d7e24 */ /* 0x000fe4000f8e00ff */
[----:B------:R-:W-:-:S04]  /*01a0*/  IMAD.WIDE.U32 R4, R7, UR9, R4 ;  /* 0x0000000907047c25 */ /* 0x000fc8000f8e0004 */
[----:B------:R-:W-:Y:S01]  /*01b0*/  IMAD R5, R13, UR9, R5 ;  /* 0x000000090d057c24 */ /* 0x000fe2000f8e0205 */
[----:B-1----:R-:W-:-:S04]  /*01c0*/  LEA R6, P0, R4, UR12, 0x2 ;  /* 0x0000000c04067c11 */ /* 0x002fc8000f8010ff */
[----:B------:R-:W-:-:S05]  /*01d0*/  LEA.HI.X R7, R4, UR13, R5, 0x2, P0 ;  /* 0x0000000d04077c11 */ /* 0x000fca00080f1405 */
[----:B------:R-:W3:Y:S01]  /*01e0*/  LDG.E.CONSTANT R6, desc[UR10][R6.64] ;  /* 0x0000000a06067981 */ /* 0x000ee2000c1e9900 */
[----:B------:R-:W-:Y:S02]  /*01f0*/  IMAD R5, R8, 0x4, R3 ;  /* 0x0000000408057824 */ /* 0x000fe400078e0203 */
[----:B--2---:R-:W-:-:S04]  /*0200*/  IMAD.IADD R12, R9, 0x1, R8 ;  /* 0x00000001090c7824 */ /* 0x004fc800078e0208 */
[--C-:B------:R-:W-:Y:S01]  /*0210*/  IMAD.MOV.U32 R8, RZ, RZ, R12.reuse ;  /* 0x000000ffff087224 */ /* 0x100fe200078e000c */
[----:B------:R-:W-:Y:S02]  /*0220*/  ISETP.GE.U32.AND P0, PT, R12, UR4, PT ;  /* 0x000000040c007c0c */ /* 0x000fe4000bf06070 */
[----:B------:R-:W-:-:S04]  /*0230*/  SHF.R.S32.HI R13, RZ, 0x1f, R12 ;  /* 0x0000001fff0d7819 */ /* 0x000fc8000001140c */
[----:B------:R-:W-:Y:S01]  /*0240*/  ISETP.GE.U32.AND.EX P0, PT, R13, UR5, PT, P0 ;  /* 0x000000050d007c0c */ /* 0x000fe2000bf06100 */
[----:B---3--:R0:W-:-:S12]  /*0250*/  STS [R5], R6 ;  /* 0x0000000605007388 */ /* 0x0081d80000000800 */
[----:B------:R-:W-:Y:S05]  /*0260*/  @!P0 BRA `(.L_x_2) ;  /* 0xfffffffc00bc8947 */ /* 0x000fea000383ffff */
.L_x_1:
[----:B-1----:R-:W-:Y:S05]  /*0270*/  BSYNC.RECONVERGENT B0 ;  /* 0x0000000000007941 */ /* 0x002fea0003800200 */
.L_x_0:
[----:B------:R-:W1:Y:S01]  /*0280*/  S2UR UR8, SR_CgaCtaId ;  /* 0x00000000000879c3 */ /* 0x000e620000008800 */
[C---:B------:R-:W-:Y:S01]  /*0290*/  ISETP.GE.U32.AND P0, PT, R0.reuse, UR6, PT ;  /* 0x0000000600007c0c */ /* 0x040fe2000bf06070 */
[----:B------:R-:W-:Y:S01]  /*02a0*/  UMOV UR5, 0x400 ;  /* 0x0000040000057882 */ /* 0x000fe20000000000 */
[----:B------:R-:W-:Y:S01]  /*02b0*/  ISETP.GE.U32.AND P3, PT, R0, UR16, PT ;  /* 0x0000001000007c0c */ /* 0x000fe2000bf66070 */
[----:B------:R-:W2:Y:S01]  /*02c0*/  LDCU.64 UR12, c[0x0][0x388] ;  /* 0x00007100ff0c77ac */ /* 0x000ea20008000a00 */
[----:B------:R-:W-:Y:S01]  /*02d0*/  ISETP.GE.U32.AND.EX P0, PT, R2, UR7, PT, P0 ;  /* 0x0000000702007c0c */ /* 0x000fe2000bf06100 */
[----:B------:R-:W-:Y:S01]  /*02e0*/  BSSY.RECONVERGENT B0, `(.L_x_3) ;  /* 0x000001c000007945 */ /* 0x000fe20003800200 */
[----:B------:R-:W-:Y:S02]  /*02f0*/  ISETP.LE.U32.AND P2, PT, R10, UR9, PT ;  /* 0x000000090a007c0c */ /* 0x000fe4000bf43070 */
[----:B------:R-:W-:Y:S02]  /*0300*/  ISETP.GE.U32.AND.EX P3, PT, R2, UR17, PT, P3 ;  /* 0x0000001102007c0c */ /* 0x000fe4000bf66130 */
[----:B------:R-:W-:-:S02]  /*0310*/  ISETP.GE.U32.AND P1, PT, R0, UR14, PT ;  /* 0x0000000e00007c0c */ /* 0x000fc4000bf26070 */
[----:B------:R-:W-:Y:S02]  /*0320*/  ISETP.GE.U32.OR.EX P2, PT, RZ, R11, P3, P2 ;  /* 0x0000000bff00720c */ /* 0x000fe40001f46520 */
[----:B------:R-:W-:Y:S01]  /*0330*/  ISETP.GE.U32.AND.EX P1, PT, R2, UR15, PT, P1 ;  /* 0x0000000f02007c0c */ /* 0x000fe2000bf26110 */
[----:B-1----:R-:W-:-:S04]  /*0340*/  ULEA UR5, UR8, UR5, 0x18 ;  /* 0x0000000508057291 */ /* 0x002fc8000f8ec0ff */
[----:B------:R-:W-:Y:S01]  /*0350*/  ULEA UR8, UR4, UR5, 0x2 ;  /* 0x0000000504087291 */ /* 0x000fe2000f8e10ff */
[----:B--2---:R-:W-:Y:S11]  /*0360*/  @P0 BRA `(.L_x_4) ;  /* 0x00000000004c0947 */ /* 0x004ff60003800000 */
[----:B------:R-:W1:Y:S01]  /*0370*/  LDC R8, c[0x0][0x360] ;  /* 0x0000d800ff087b82 */ /* 0x000e620000000800 */
[----:B------:R-:W-:Y:S02]  /*0380*/  IMAD.MOV.U32 R4, RZ, RZ, R0 ;  /* 0x000000ffff047224 */ /* 0x000fe400078e0000 */
[----:B0-----:R-:W-:Y:S02]  /*0390*/  IMAD.MOV.U32 R5, RZ, RZ, R2 ;  /* 0x000000ffff057224 */ /* 0x001fe400078e0002 */
[----:B------:R-:W-:-:S07]  /*03a0*/  IMAD.MOV.U32 R3, RZ, RZ, R0 ;  /* 0x000000ffff037224 */ /* 0x000fce00078e0000 */
.L_x_5:
[----:B------:R-:W-:Y:S02]  /*03b0*/  IMAD.U32 R7, RZ, RZ, UR6 ;  /* 0x00000006ff077e24 */ /* 0x000fe4000f8e00ff */
[----:B------:R-:W-:Y:S02]  /*03c0*/  IMAD.U32 R9, RZ, RZ, UR7 ;  /* 0x00000007ff097e24 */ /* 0x000fe4000f8e00ff */
[----:B------:R-:W-:-:S04]  /*03d0*/  IMAD.WIDE.U32 R4, R7, UR9, R4 ;  /* 0x0000000907047c25 */ /* 0x000fc8000f8e0004 */
[----:B------:R-:W-:Y:S01]  /*03e0*/  IMAD R5, R9, UR9, R5 ;  /* 0x0000000909057c24 */ /* 0x000fe2000f8e0205 */
[----:B------:R-:W-:-:S04]  /*03f0*/  LEA R6, P0, R4, UR12, 0x2 ;  /* 0x0000000c04067c11 */ /* 0x000fc8000f8010ff */
[----:B------:R-:W-:-:S05]  /*0400*/  LEA.HI.X R7, R4, UR13, R5, 0x2, P0 ;  /* 0x0000000d04077c11 */ /* 0x000fca00080f1405 */
[----:B------:R-:W2:Y:S01]  /*0410*/  LDG.E.CONSTANT R6, desc[UR10][R6.64] ;  /* 0x0000000a06067981 */ /* 0x000ea2000c1e9900 */
[----:B------:R-:W-:Y:S01]  /*0420*/  LEA R5, R3, UR8, 0x2 ;  /* 0x0000000803057c11 */ /* 0x000fe2000f8e10ff */
[----:B-1----:R-:W-:-:S04]  /*0430*/  IMAD.IADD R4, R8, 0x1, R3 ;  /* 0x0000000108047824 */ /* 0x002fc800078e0203 */
[--C-:B------:R-:W-:Y:S01]  /*0440*/  IMAD.MOV.U32 R3, RZ, RZ, R4.reuse ;  /* 0x000000ffff037224 */ /* 0x100fe200078e0004 */
[----:B------:R-:W-:Y:S01]  /*0450*/  ISETP.GE.U32.AND P0, PT, R4, UR6, PT ;  /* 0x0000000604007c0c */ /* 0x000fe2000bf06070 */
[----:B--2---:R0:W-:Y:S02]  /*0460*/  STS [R5], R6 ;  /* 0x0000000605007388 */ /* 0x0041e40000000800 */
[----:B0-----:R-:W-:-:S04]  /*0470*/  SHF.R.S32.HI R5, RZ, 0x1f, R4 ;  /* 0x0000001fff057819 */ /* 0x001fc80000011404 */
[----:B------:R-:W-:-:S13]  /*0480*/  ISETP.GE.U32.AND.EX P0, PT, R5, UR7, PT, P0 ;  /* 0x0000000705007c0c */ /* 0x000fda000bf06100 */
[----:B------:R-:W-:Y:S05]  /*0490*/  @!P0 BRA `(.L_x_5) ;  /* 0xfffffffc00c48947 */ /* 0x000fea000383ffff */
.L_x_4:
[----:B------:R-:W-:Y:S05]  /*04a0*/  BSYNC.RECONVERGENT B0 ;  /* 0x0000000000007941 */ /* 0x000fea0003800200 */
.L_x_3:
[----:B------:R-:W-:Y:S01]  /*04b0*/  UIADD3 UR4, UPT, UPT, UR4, UR6, URZ ;  /* 0x0000000604047290 */ /* 0x000fe2000fffe0ff */
[----:B------:R-:W-:Y:S01]  /*04c0*/  BSSY.RECONVERGENT B0, `(.L_x_6) ;  /* 0x0000013000007945 */ /* 0x000fe20003800200 */
[----:B------:R-:W1:Y:S02]  /*04d0*/  LDCU.64 UR6, c[0x0][0x3a0] ;  /* 0x00007400ff0677ac */ /* 0x000e640008000a00 */
[----:B------:R-:W-:Y:S01]  /*04e0*/  ULEA UR4, UR4, UR5, 0x2 ;  /* 0x0000000504047291 */ /* 0x000fe2000f8e10ff */
[----:B------:R-:W-:Y:S11]  /*04f0*/  @P1 BRA `(.L_x_7) ;  /* 0x00000000003c1947 */ /* 0x000ff60003800000 */
[----:B0-----:R-:W0:Y:S01]  /*0500*/  LDC R6, c[0x0][0x360] ;  /* 0x0000d800ff067b82 */ /* 0x001e220000000800 */
[----:B------:R-:W-:Y:S02]  /*0510*/  IMAD.MOV.U32 R8, RZ, RZ, R0 ;  /* 0x000000ffff087224 */ /* 0x000fe400078e0000 */
[----:B------:R-:W-:Y:S02]  /*0520*/  IMAD.MOV.U32 R9, RZ, RZ, R2 ;  /* 0x000000ffff097224 */ /* 0x000fe400078e0002 */
[----:B------:R-:W-:-:S07]  /*0530*/  IMAD.MOV.U32 R3, RZ, RZ, R0 ;  /* 0x000000ffff037224 */ /* 0x000fce00078e0000 */
.L_x_8:
[----:B-12---:R-:W-:-:S04]  /*0540*/  LEA R4, P0, R8, UR6, 0x2 ;  /* 0x0000000608047c11 */ /* 0x006fc8000f8010ff */
[----:B------:R-:W-:-:S05]  /*0550*/  LEA.HI.X R5, R8, UR7, R9, 0x2, P0 ;  /* 0x0000000708057c11 */ /* 0x000fca00080f1409 */
[----:B------:R-:W2:Y:S01]  /*0560*/  LDG.E.CONSTANT R4, desc[UR10][R4.64] ;  /* 0x0000000a04047981 */ /* 0x000ea2000c1e9900 */
[----:B------:R-:W-:Y:S01]  /*0570*/  LEA R7, R3, UR4, 0x2 ;  /* 0x0000000403077c11 */ /* 0x000fe2000f8e10ff */
[----:B0-----:R-:W-:-:S04]  /*0580*/  IMAD.IADD R8, R6, 0x1, R3 ;  /* 0x0000000106087824 */ /* 0x001fc800078e0203 */
[--C-:B------:R-:W-:Y:S01]  /*0590*/  IMAD.MOV.U32 R3, RZ, RZ, R8.reuse ;  /* 0x000000ffff037224 */ /* 0x100fe200078e0008 */
[----:B------:R-:W-:Y:S02]  /*05a0*/  ISETP.GE.U32.AND P0, PT, R8, UR14, PT ;  /* 0x0000000e08007c0c */ /* 0x000fe4000bf06070 */
[----:B------:R-:W-:-:S04]  /*05b0*/  SHF.R.S32.HI R9, RZ, 0x1f, R8 ;  /* 0x0000001fff097819 */ /* 0x000fc80000011408 */
[----:B------:R-:W-:Y:S01]  /*05c0*/  ISETP.GE.U32.AND.EX P0, PT, R9, UR15, PT, P0 ;  /* 0x0000000f09007c0c */ /* 0x000fe2000bf06100 */
[----:B--2---:R2:W-:-:S12]  /*05d0*/  STS [R7], R4 ;  /* 0x0000000407007388 */ /* 0x0045d80000000800 */
[----:B------:R-:W-:Y:S05]  /*05e0*/  @!P0 BRA `(.L_x_8) ;  /* 0xfffffffc00d48947 */ /* 0x000fea000383ffff */
.L_x_7:
[----:B-1----:R-:W-:Y:S05]  /*05f0*/  BSYNC.RECONVERGENT B0 ;  /* 0x0000000000007941 */ /* 0x002fea0003800200 */
.L_x_6:
[----:B------:R-:W-:Y:S06]  /*0600*/  BAR.SYNC.DEFER_BLOCKING 0x0 ;  /* 0x0000000000007b1d */ /* 0x000fec0000010000 */
[----:B------:R-:W-:Y:S05]  /*0610*/  @P2 EXIT ;  /* 0x000000000000294d */ /* 0x000fea0003800000 */
[----:B0-2---:R-:W0:Y:S01]  /*0620*/  LDC.64 R4, c[0x0][0x3d0] ;  /* 0x0000f400ff047b82 */ /* 0x005e220000000a00 */
[----:B------:R-:W-:Y:S01]  /*0630*/  BSSY.RECONVERGENT B0, `(.L_x_9) ;  /* 0x000003d000007945 */ /* 0x000fe20003800200 */
[----:B------:R-:W1:Y:S01]  /*0640*/  LDCU UR6, c[0x0][0x360] ;  /* 0x00006c00ff0677ac */ /* 0x000e620008000800 */
[----:B------:R-:W2:Y:S01]  /*0650*/  LDCU.64 UR12, c[0x0][0x3a8] ;  /* 0x00007500ff0c77ac */ /* 0x000ea20008000a00 */
[----:B------:R-:W3:Y:S02]  /*0660*/  LDCU.128 UR20, c[0x0][0x390] ;  /* 0x00007200ff1477ac */ /* 0x000ee40008000c00 */
.L_x_10:
[----:B--2-4-:R-:W-:-:S04]  /*0670*/  LEA R6, P0, R0, UR12, 0x3 ;  /* 0x0000000c00067c11 */ /* 0x014fc8000f8018ff */
[----:B------:R-:W-:-:S06]  /*0680*/  LEA.HI.X R7, R0, UR13, R2, 0x3, P0 ;  /* 0x0000000d00077c11 */ /* 0x000fcc00080f1c02 */
[----:B------:R-:W2:Y:S01]  /*0690*/  LDG.E.64.CONSTANT R6, desc[UR10][R6.64] ;  /* 0x0000000a06067981 */ /* 0x000ea2000c1e9b00 */
[----:B---3--:R-:W-:-:S04]  /*06a0*/  LEA R10, P0, R0, UR22, 0x2 ;  /* 0x00000016000a7c11 */ /* 0x008fc8000f8010ff */
[----:B------:R-:W-:-:S05]  /*06b0*/  LEA.HI.X R11, R0, UR23, R2, 0x2, P0 ;  /* 0x00000017000b7c11 */ /* 0x000fca00080f1402 */
[----:B------:R3:W0:Y:S01]  /*06c0*/  LDG.E.CONSTANT R2, desc[UR10][R10.64] ;  /* 0x0000000a0a027981 */ /* 0x000622000c1e9900 */
[----:B-1----:R-:W-:Y:S01]  /*06d0*/  VIADD R0, R0, UR6 ;  /* 0x0000000600007c36 */ /* 0x002fe20008000000 */
[--C-:B--2---:R-:W-:Y:S01]  /*06e0*/  SHF.R.U32.HI R8, RZ, 0x8, R6.reuse ;  /* 0x00000008ff087819 */ /* 0x104fe20000011606 */
[----:B------:R-:W-:Y:S01]  /*06f0*/  IMAD.SHL.U32 R9, R6, 0x4, RZ ;  /* 0x0000000406097824 */ /* 0x000fe200078e00ff */
[--C-:B------:R-:W-:Y:S02]  /*0700*/  SHF.R.U32.HI R12, RZ, 0x3, R7.reuse ;  /* 0x00000003ff0c7819 */ /* 0x100fe40000011607 */
[----:B------:R-:W-:Y:S02]  /*0710*/  LOP3.LUT R8, R8, 0xffc, RZ, 0xc0, !PT ;  /* 0x00000ffc08087812 */ /* 0x000fe400078ec0ff */
[----:B------:R-:W-:Y:S02]  /*0720*/  LOP3.LUT R13, R7, 0x1f, RZ, 0xc0, !PT ;  /* 0x0000001f070d7812 */ /* 0x000fe400078ec0ff */
[----:B------:R-:W-:Y:S01]  /*0730*/  SHF.R.U32.HI R16, RZ, 0x6, R7 ;  /* 0x00000006ff107819 */ /* 0x000fe20000011607 */
[----:B------:R-:W-:Y:S01]  /*0740*/  VIADD R3, R8, UR8 ;  /* 0x0000000808037c36 */ /* 0x000fe20008000000 */
[----:B------:R-:W-:Y:S01]  /*0750*/  LOP3.LUT R12, R12, 0x4, RZ, 0xc0, !PT ;  /* 0x000000040c0c7812 */ /* 0x000fe200078ec0ff */
[----:B------:R-:W-:Y:S01]  /*0760*/  LDS R8, [R8+UR8] ;  /* 0x0000000808087984 */ /* 0x000fe20008000800 */
[----:B------:R-:W-:Y:S01]  /*0770*/  LOP3.LUT R13, R13, 0x3ff, R6, 0x78, !PT ;  /* 0x000003ff0d0d7812 */ /* 0x000fe200078e7806 */
[----:B---3--:R-:W-:Y:S01]  /*0780*/  IMAD.SHL.U32 R10, R16, 0x4, RZ ;  /* 0x00000004100a7824 */ /* 0x008fe200078e00ff */
[----:B------:R-:W-:Y:S01]  /*0790*/  LOP3.LUT R9, R9, 0xffc, RZ, 0xc0, !PT ;  /* 0x00000ffc09097812 */ /* 0x000fe200078ec0ff */
[----:B------:R-:W-:Y:S01]  /*07a0*/  IMAD.IADD R3, R3, 0x1, R12 ;  /* 0x0000000103037824 */ /* 0x000fe200078e020c */
[----:B------:R-:W-:-:S02]  /*07b0*/  LEA R13, R13, UR5, 0x2 ;  /* 0x000000050d0d7c11 */ /* 0x000fc4000f8e10ff */
[----:B------:R-:W-:Y:S02]  /*07c0*/  LOP3.LUT R11, R10, 0xffc, RZ, 0xc0, !PT ;  /* 0x00000ffc0a0b7812 */ /* 0x000fe400078ec0ff */
[----:B------:R-:W-:Y:S01]  /*07d0*/  SHF.R.U32.HI R12, RZ, 0x12, R6 ;  /* 0x00000012ff0c7819 */ /* 0x000fe20000011606 */
[----:B------:R1:W-:Y:S01]  /*07e0*/  LDS R10, [R3] ;  /* 0x00000000030a7984 */ /* 0x0003e20000000800 */
[--C-:B------:R-:W-:Y:S02]  /*07f0*/  SHF.R.U32.HI R15, RZ, 0x10, R7.reuse ;  /* 0x00000010ff0f7819 */ /* 0x100fe40000011607 */
[----:B------:R-:W-:Y:S01]  /*0800*/  SHF.R.U32.HI R14, RZ, 0x13, R7 ;  /* 0x00000013ff0e7819 */ /* 0x000fe20000011607 */
[----:B------:R-:W2:Y:S01]  /*0810*/  LDS R13, [R13] ;  /* 0x000000000d0d7984 */ /* 0x000ea20000000800 */
[----:B------:R-:W-:Y:S02]  /*0820*/  LOP3.LUT R12, R12, 0xffc, RZ, 0xc0, !PT ;  /* 0x00000ffc0c0c7812 */ /* 0x000fe400078ec0ff */
[----:B------:R-:W-:Y:S01]  /*0830*/  LOP3.LUT R15, R15, 0x1f, RZ, 0xc0, !PT ;  /* 0x0000001f0f0f7812 */ /* 0x000fe200078ec0ff */
[----:B------:R-:W3:Y:S01]  /*0840*/  LDS R9, [R9+UR5] ;  /* 0x0000000509097984 */ /* 0x000ee20008000800 */
[----:B------:R-:W-:-:S02]  /*0850*/  LOP3.LUT R14, R14, 0x4, RZ, 0xc0, !PT ;  /* 0x000000040e0e7812 */ /* 0x000fc400078ec0ff */
[----:B------:R-:W-:Y:S01]  /*0860*/  LOP3.LUT R15, R15, 0x3ff, R6, 0x78, !PT ;  /* 0x000003ff0f0f7812 */ /* 0x000fe200078e7806 */
[----:B------:R-:W4:Y:S01]  /*0870*/  LDS R11, [R11+UR4] ;  /* 0x000000040b0b7984 */ /* 0x000f220008000800 */
[----:B------:R-:W-:Y:S01]  /*0880*/  SHF.R.U32.HI R16, RZ, 0x16, R7 ;  /* 0x00000016ff107819 */ /* 0x000fe20000011607 */
[----:B------:R-:W-:Y:S01]  /*0890*/  IMAD.IADD R14, R3, 0x1, R14 ;  /* 0x00000001030e7824 */ /* 0x000fe200078e020e */
[----:B------:R-:W-:Y:S01]  /*08a0*/  LEA R15, R15, UR5, 0x2 ;  /* 0x000000050f0f7c11 */ /* 0x000fe2000f8e10ff */
[----:B------:R-:W5:Y:S01]  /*08b0*/  LDS R7, [R12+UR4] ;  /* 0x000000040c077984 */ /* 0x000f620008000800 */
[----:B------:R-:W-:Y:S01]  /*08c0*/  LEA R16, R16, UR4, 0x2 ;  /* 0x0000000410107c11 */ /* 0x000fe2000f8e10ff */
[----:B-1----:R-:W-:Y:S02]  /*08d0*/  IMAD.MOV.U32 R3, RZ, RZ, RZ ;  /* 0x000000ffff037224 */ /* 0x002fe400078e00ff */
[----:B------:R-:W-:Y:S01]  /*08e0*/  LDS R14, [R14] ;  /* 0x000000000e0e7984 */ /* 0x000fe20000000800 */
[----:B0-----:R-:W-:-:S03]  /*08f0*/  IMAD.WIDE.U32 R2, R4, UR9, R2 ;  /* 0x0000000904027c25 */ /* 0x001fc6000f8e0002 */
[----:B------:R-:W0:Y:S01]  /*0900*/  LDS R15, [R15] ;  /* 0x000000000f0f7984 */ /* 0x000e220000000800 */
[----:B------:R-:W-:Y:S01]  /*0910*/  IMAD R3, R5, UR9, R3 ;  /* 0x0000000905037c24 */ /* 0x000fe2000f8e0203 */
[----:B------:R-:W-:Y:S02]  /*0920*/  LEA R6, P0, R2, UR20, 0x2 ;  /* 0x0000001402067c11 */ /* 0x000fe4000f8010ff */
[----:B------:R-:W1:Y:S01]  /*0930*/  LDS R16, [R16] ;  /* 0x0000000010107984 */ /* 0x000e620000000800 */
[----:B--2---:R-:W-:Y:S01]  /*0940*/  FMUL R10, R13, R10 ;  /* 0x0000000a0d0a7220 */ /* 0x004fe20000400000 */
[----:B---3--:R-:W-:-:S03]  /*0950*/  FMUL R8, R9, R8 ;  /* 0x0000000809087220 */ /* 0x008fc60000400000 */
[----:B----4-:R-:W-:-:S04]  /*0960*/  FMUL R11, R10, R11 ;  /* 0x0000000b0a0b7220 */ /* 0x010fc80000400000 */
[----:B-----5:R-:W-:Y:S01]  /*0970*/  FFMA R8, R8, R7, R11 ;  /* 0x0000000708087223 */ /* 0x020fe2000000000b */
[----:B------:R-:W-:Y:S02]  /*0980*/  LEA.HI.X R7, R2, UR21, R3, 0x2, P0 ;  /* 0x0000001502077c11 */ /* 0x000fe400080f1403 */
[----:B------:R-:W-:Y:S02]  /*0990*/  ISETP.GE.U32.AND P0, PT, R0, UR16, PT ;  /* 0x0000001000007c0c */ /* 0x000fe4000bf06070 */
[----:B------:R-:W-:Y:S01]  /*09a0*/  SHF.R.S32.HI R2, RZ, 0x1f, R0 ;  /* 0x0000001fff027819 */ /* 0x000fe20000011400 */
[----:B0-----:R-:W-:-:S03]  /*09b0*/  FMUL R15, R15, R14 ;  /* 0x0000000e0f0f7220 */ /* 0x001fc60000400000 */
[----:B------:R-:W-:Y:S01]  /*09c0*/  ISETP.GE.U32.AND.EX P0, PT, R2, UR17, PT, P0 ;  /* 0x0000001102007c0c */ /* 0x000fe2000bf06100 */
[----:B-1----:R-:W-:-:S05]  /*09d0*/  FFMA R15, R15, R16, R8 ;  /* 0x000000100f0f7223 */ /* 0x002fca0000000008 */
[----:B------:R4:W-:Y:S07]  /*09e0*/  REDG.E.ADD.F32.FTZ.RN.STRONG.GPU desc[UR10][R6.64], R15 ;  /* 0x0000000f060079a6 */ /* 0x0009ee000c12f30a */
[----:B------:R-:W-:Y:S05]  /*09f0*/  @!P0 BRA `(.L_x_10) ;  /* 0xfffffffc001c8947 */ /* 0x000fea000383ffff */
[----:B------:R-:W-:Y:S05]  /*0a00*/  BSYNC.RECONVERGENT B0 ;  /* 0x0000000000007941 */ /* 0x000fea0003800200 */
.L_x_9:
[----:B------:R-:W-:Y:S05]  /*0a10*/  EXIT ;  /* 0x000000000000794d */ /* 0x000fea0003800000 */
.L_x_11:
[----:B------:R-:W-:-:S00]  /*0a20*/  BRA `(.L_x_11) ;  /* 0xfffffffc00fc7947 */ /* 0x000fc0000383ffff */
[----:B------:R-:W-:-:S00]  /*0a30*/  NOP ;  /* 0x0000000000007918 */ /* 0x000fc00000000000 */
        /* <DEDUP_REMOVED lines=12> */
.L_x_12:


//--------------------- .nv.shared._Z29tensor_product_forward_kernelPfS_S_PjS_Pmmmmmmm --------------------------
	.section	.nv.shared._Z29tensor_product_forward_kernelPfS_S_PjS_Pmmmmmmm,"aw",@nobits
	.sectionflags	@""
	.align	16
	.zero		1024


//--------------------- .nv.shared.reserved.0     --------------------------
	.section	.nv.shared.reserved.0,"aw",@nobits
	.weak		__nv_reservedSMEM_offset_0_alias
	.size		__nv_reservedSMEM_offset_0_alias, 0, 64
	.other		__nv_reservedSMEM_offset_0_alias,@"STO_CUDA_RESERVED_SHARED STV_DEFAULT"
__nv_reservedSMEM_offset_0_alias:
	.zero		0
	.zero		64


//--------------------- .nv.constant0._Z29tensor_product_forward_kernelPfS_S_PjS_Pmmmmmmm --------------------------
	.section	.nv.constant0._Z29tensor_product_forward_kernelPfS_S_PjS_Pmmmmmmm,"a",@progbits
	.sectionflags	@""
	.align	4
.nv.constant0._Z29tensor_product_forward_kernelPfS_S_PjS_Pmmmmmmm:
	.zero		992


//--------------------- SYMBOLS --------------------------

	.type		.nv.reservedSmem.offset0,@object
	.size		.nv.reservedSmem.offset0,0x4
	.type		.nv.reservedSmem.cap,@object
	.size		.nv.reservedSmem.cap,0x4
